//
// Generated by NVIDIA NVVM Compiler
//
// Compiler Build ID: CL-36424714
// Cuda compilation tools, release 13.0, V13.0.88
// Based on NVVM 20.0.0
//

.version 9.0
.target sm_100
.address_size 64

	// .globl	_Z7koronelPii

.visible .entry _Z7koronelPii(
	.param .u64 .ptr .align 1 _Z7koronelPii_param_0,
	.param .u32 _Z7koronelPii_param_1
)
{
	.reg .pred 	%p<16>;
	.reg .b32 	%r<21>;
	.reg .b64 	%rd<27>;

	ld.param.u64 	%rd18, [_Z7koronelPii_param_0];
	ld.param.u32 	%r13, [_Z7koronelPii_param_1];
	cvta.to.global.u64 	%rd1, %rd18;
	mov.u32 	%r14, %ntid.x;
	mov.u32 	%r15, %ctaid.x;
	mov.u32 	%r16, %tid.x;
	mad.lo.s32 	%r17, %r14, %r15, %r16;
	shl.b32 	%r18, %r17, 1;
	cvt.u64.u32 	%rd2, %r18;
	cvt.s64.s32 	%rd3, %r13;
	setp.lt.s32 	%p1, %r13, 1;
	@%p1 bra 	$L__BB0_22;
	add.s32 	%r19, %r13, -1;
	cvt.u64.u32 	%rd4, %r19;
	setp.lt.u32 	%p2, %r13, 4;
	mov.b64 	%rd26, 0;
	@%p2 bra 	$L__BB0_16;
	cvt.u32.u64 	%r1, %rd4;
	cvt.u32.u64 	%r2, %rd2;
	and.b64  	%rd26, %rd3, 2147483644;
	shl.b64 	%rd20, %rd2, 2;
	add.s64 	%rd6, %rd1, %rd20;
	add.s64 	%rd7, %rd2, 1;
	mov.u64 	%rd23, %rd26;
$L__BB0_3:
	setp.ge.u32 	%p3, %r2, %r1;
	@%p3 bra 	$L__BB0_6;
	ld.global.u32 	%r3, [%rd6];
	ld.global.u32 	%r4, [%rd6+4];
	setp.le.s32 	%p4, %r3, %r4;
	@%p4 bra 	$L__BB0_6;
	st.global.u32 	[%rd6], %r4;
	st.global.u32 	[%rd6+4], %r3;
$L__BB0_6:
	setp.ge.u64 	%p5, %rd7, %rd4;
	bar.sync 	0;
	@%p5 bra 	$L__BB0_9;
	ld.global.u32 	%r5, [%rd6+4];
	ld.global.u32 	%r6, [%rd6+8];
	setp.le.s32 	%p6, %r5, %r6;
	@%p6 bra 	$L__BB0_9;
	st.global.u32 	[%rd6+4], %r6;
	st.global.u32 	[%rd6+8], %r5;
$L__BB0_9:
	setp.ge.u32 	%p7, %r2, %r1;
	bar.sync 	0;
	@%p7 bra 	$L__BB0_12;
	ld.global.u32 	%r7, [%rd6];
	ld.global.u32 	%r8, [%rd6+4];
	setp.le.s32 	%p8, %r7, %r8;
	@%p8 bra 	$L__BB0_12;
	st.global.u32 	[%rd6], %r8;
	st.global.u32 	[%rd6+4], %r7;
$L__BB0_12:
	setp.ge.u64 	%p9, %rd7, %rd4;
	bar.sync 	0;
	@%p9 bra 	$L__BB0_15;
	ld.global.u32 	%r9, [%rd6+4];
	ld.global.u32 	%r10, [%rd6+8];
	setp.le.s32 	%p10, %r9, %r10;
	@%p10 bra 	$L__BB0_15;
	st.global.u32 	[%rd6+4], %r10;
	st.global.u32 	[%rd6+8], %r9;
$L__BB0_15:
	bar.sync 	0;
	add.s64 	%rd23, %rd23, -4;
	setp.ne.s64 	%p11, %rd23, 0;
	@%p11 bra 	$L__BB0_3;
$L__BB0_16:
	and.b32  	%r20, %r13, 3;
	setp.eq.s32 	%p12, %r20, 0;
	@%p12 bra 	$L__BB0_22;
	and.b64  	%rd25, %rd3, 3;
$L__BB0_18:
	.pragma "nounroll";
	and.b64  	%rd21, %rd26, 1;
	add.s64 	%rd14, %rd21, %rd2;
	setp.ge.u64 	%p13, %rd14, %rd4;
	@%p13 bra 	$L__BB0_21;
	shl.b64 	%rd22, %rd14, 2;
	add.s64 	%rd15, %rd1, %rd22;
	ld.global.u32 	%r11, [%rd15];
	ld.global.u32 	%r12, [%rd15+4];
	setp.le.s32 	%p14, %r11, %r12;
	@%p14 bra 	$L__BB0_21;
	st.global.u32 	[%rd15], %r12;
	st.global.u32 	[%rd15+4], %r11;
$L__BB0_21:
	bar.sync 	0;
	add.s64 	%rd26, %rd26, 1;
	add.s64 	%rd25, %rd25, -1;
	setp.ne.s64 	%p15, %rd25, 0;
	@%p15 bra 	$L__BB0_18;
$L__BB0_22:
	ret;

}


// ===== COMPILED SASS (sm_100) =====

	.target	sm_100

	.elftype	@"ET_EXEC"


//--------------------- .note.nv.tkinfo           --------------------------
	.section	.note.nv.tkinfo,"",@"SHT_NOTE"
	.sectionflags	@"SHF_NOTE_NV_TKINFO"
	.tkinfo
        /*0018*/ 	.word	0x00000002
        /*0030*/ 	.string	""
        /*0030*/ 	.string	"ptxas"
        /*0030*/ 	.string	"Cuda compilation tools, release 13.0, V13.0.88"
        /*0030*/ 	.string	"Build cuda_13.0.r13.0/compiler.36424714_0"
        /*0030*/ 	.string	"-arch sm_100 -m 64 "



//--------------------- .note.nv.cuinfo           --------------------------
	.section	.note.nv.cuinfo,"",@"SHT_NOTE"
	.sectionflags	@"SHF_NOTE_NV_CUINFO"
        /*0018*/ 	.short	0x0002
        /*001a*/ 	.short	0x0064
        /*001c*/ 	.short	0x0082
	.zero		2


//--------------------- .nv.info                  --------------------------
	.section	.nv.info,"",@"SHT_CUDA_INFO"
	.align	4


	//----- nvinfo : EIATTR_REGCOUNT
	.align		4
        /*0000*/ 	.byte	0x04, 0x2f
        /*0002*/ 	.short	(.L_1 - .L_0)
	.align		4
.L_0:
        /*0004*/ 	.word	index@(_Z7koronelPii)
        /*0008*/ 	.word	0x0000000e


	//----- nvinfo : EIATTR_FRAME_SIZE
	.align		4
.L_1:
        /*000c*/ 	.byte	0x04, 0x11
        /*000e*/ 	.short	(.L_3 - .L_2)
	.align		4
.L_2:
        /*0010*/ 	.word	index@(_Z7koronelPii)
        /*0014*/ 	.word	0x00000000


	//----- nvinfo : EIATTR_MIN_STACK_SIZE
	.align		4
.L_3:
        /*0018*/ 	.byte	0x04, 0x12
        /*001a*/ 	.short	(.L_5 - .L_4)
	.align		4
.L_4:
        /*001c*/ 	.word	index@(_Z7koronelPii)
        /*0020*/ 	.word	0x00000000
.L_5:


//--------------------- .nv.compat                --------------------------
	.section	.nv.compat,"",@"SHT_CUDA_COMPAT_INFO"
	.align	4
        /*0000*/ 	.byte	0x02, 0x09, 0x00, 0x00, 0x02, 0x02, 0x01, 0x00, 0x02, 0x05, 0x05, 0x00, 0x03, 0x07, 0x01, 0x01
        /*0010*/ 	.byte	0x02, 0x03, 0x00, 0x00, 0x02, 0x06, 0x01, 0x00, 0x04, 0x0b, 0x08, 0x00, 0x09, 0x00, 0x00, 0x00
        /*0020*/ 	.byte	0x00, 0x00, 0x00, 0x00


//--------------------- .nv.info._Z7koronelPii    --------------------------
	.section	.nv.info._Z7koronelPii,"",@"SHT_CUDA_INFO"
	.sectionflags	@""
	.align	4


	//----- nvinfo : EIATTR_CUDA_API_VERSION
	.align		4
        /*0000*/ 	.byte	0x04, 0x37
        /*0002*/ 	.short	(.L_7 - .L_6)
.L_6:
        /*0004*/ 	.word	0x00000082


	//----- nvinfo : EIATTR_KPARAM_INFO
	.align		4
.L_7:
        /*0008*/ 	.byte	0x04, 0x17
        /*000a*/ 	.short	(.L_9 - .L_8)
.L_8:
        /*000c*/ 	.word	0x00000000
        /*0010*/ 	.short	0x0001
        /*0012*/ 	.short	0x0008
        /*0014*/ 	.byte	0x00, 0xf0, 0x11, 0x00


	//----- nvinfo : EIATTR_KPARAM_INFO
	.align		4
.L_9:
        /*0018*/ 	.byte	0x04, 0x17
        /*001a*/ 	.short	(.L_11 - .L_10)
.L_10:
        /*001c*/ 	.word	0x00000000
        /*0020*/ 	.short	0x0000
        /*0022*/ 	.short	0x0000
        /*0024*/ 	.byte	0x00, 0xf5, 0x21, 0x00


	//----- nvinfo : EIATTR_SPARSE_MMA_MASK
	.align		4
.L_11:
        /*0028*/ 	.byte	0x03, 0x50
        /*002a*/ 	.short	0x0000


	//----- nvinfo : EIATTR_MAXREG_COUNT
	.align		4
        /*002c*/ 	.byte	0x03, 0x1b
        /*002e*/ 	.short	0x00ff


	//----- nvinfo : EIATTR_NUM_BARRIERS
	.align		4
        /*0030*/ 	.byte	0x02, 0x4c
        /*0032*/ 	.byte	0x01
	.zero		1


	//----- nvinfo : EIATTR_MERCURY_ISA_VERSION
	.align		4
        /*0034*/ 	.byte	0x03, 0x5f
        /*0036*/ 	.short	0x0101


	//----- nvinfo : EIATTR_VRC_CTA_INIT_COUNT
	.align		4
        /*0038*/ 	.byte	0x02, 0x4a
	.zero		1
	.zero		1


	//----- nvinfo : EIATTR_EXIT_INSTR_OFFSETS
	.align		4
        /*003c*/ 	.byte	0x04, 0x1c
        /*003e*/ 	.short	(.L_13 - .L_12)


	//   ....[0]....
.L_12:
        /*0040*/ 	.word	0x00000060


	//   ....[1]....
        /*0044*/ 	.word	0x00000450


	//   ....[2]....
        /*0048*/ 	.word	0x000005f0


	//----- nvinfo : EIATTR_CRS_STACK_SIZE
	.align		4
.L_13:
        /*004c*/ 	.byte	0x04, 0x1e
        /*004e*/ 	.short	(.L_15 - .L_14)
.L_14:
        /*0050*/ 	.word	0x00000000


	//----- nvinfo : EIATTR_CBANK_PARAM_SIZE
	.align		4
.L_15:
        /*0054*/ 	.byte	0x03, 0x19
        /*0056*/ 	.short	0x000c


	//----- nvinfo : EIATTR_PARAM_CBANK
	.align		4
        /*0058*/ 	.byte	0x04, 0x0a
        /*005a*/ 	.short	(.L_17 - .L_16)
	.align		4
.L_16:
        /*005c*/ 	.word	index@(.nv.constant0._Z7koronelPii)
        /*0060*/ 	.short	0x0380
        /*0062*/ 	.short	0x000c


	//----- nvinfo : EIATTR_SW_WAR
	.align		4
.L_17:
        /*0064*/ 	.byte	0x04, 0x36
        /*0066*/ 	.short	(.L_19 - .L_18)
.L_18:
        /*0068*/ 	.word	0x00000008
.L_19:


//--------------------- .nv.callgraph             --------------------------
	.section	.nv.callgraph,"",@"SHT_CUDA_CALLGRAPH"
	.align	4
	.sectionentsize	8
	.align		4
        /*0000*/ 	.word	0x00000000
	.align		4
        /*0004*/ 	.word	0xffffffff
	.align		4
        /*0008*/ 	.word	0x00000000
	.align		4
        /*000c*/ 	.word	0xfffffffe
	.align		4
        /*0010*/ 	.word	0x00000000
	.align		4
        /*0014*/ 	.word	0xfffffffd
	.align		4
        /*0018*/ 	.word	0x00000000
	.align		4
        /*001c*/ 	.word	0xfffffffc


//--------------------- .text._Z7koronelPii       --------------------------
	.section	.text._Z7koronelPii,"ax",@progbits
	.align	128
        .global         _Z7koronelPii
        .type           _Z7koronelPii,@function
        .size           _Z7koronelPii,(.L_x_14 - _Z7koronelPii)
        .other          _Z7koronelPii,@"STO_CUDA_ENTRY STV_DEFAULT"
_Z7koronelPii:
.text._Z7koronelPii:
[----:B------:R-:W-:Y:S08]  /*0000*/  LDC R1, c[0x0][0x37c] ;  /* 0x0000df00ff017b82 */ /* 0x000ff00000000800 */
[----:B------:R-:W0:Y:S01]  /*0010*/  LDC R4, c[0x0][0x388] ;  /* 0x0000e200ff047b82 */ /* 0x000e220000000800 */
[----:B------:R-:W1:Y:S01]  /*0020*/  S2R R0, SR_CTAID.X ;  /* 0x0000000000007919 */ /* 0x000e620000002500 */
[----:B------:R-:W2:Y:S01]  /*0030*/  LDCU UR6, c[0x0][0x360] ;  /* 0x00006c00ff0677ac */ /* 0x000ea20008000800 */
[----:B------:R-:W3:Y:S01]  /*0040*/  S2R R3, SR_TID.X ;  /* 0x0000000000037919 */ /* 0x000ee20000002100 */
[----:B0-----:R-:W-:-:S13]  /*0050*/  ISETP.GE.AND P0, PT, R4, 0x1, PT ;  /* 0x000000010400780c */ /* 0x001fda0003f06270 */
[----:B-123--:R-:W-:Y:S05]  /*0060*/  @!P0 EXIT ;  /* 0x000000000000894d */ /* 0x00efea0003800000 */
[----:B------:R-:W-:Y:S01]  /*0070*/  ISETP.GE.U32.AND P0, PT, R4, 0x4, PT ;  /* 0x000000040400780c */ /* 0x000fe20003f06070 */
[----:B------:R-:W-:Y:S01]  /*0080*/  IMAD R0, R0, UR6, R3 ;  /* 0x0000000600007c24 */ /* 0x000fe2000f8e0203 */
[----:B------:R-:W0:Y:S01]  /*0090*/  LDCU.64 UR4, c[0x0][0x358] ;  /* 0x00006b00ff0477ac */ /* 0x000e220008000a00 */
[----:B------:R-:W-:Y:S02]  /*00a0*/  VIADD R5, R4, 0xffffffff ;  /* 0xffffffff04057836 */ /* 0x000fe40000000000 */
[----:B------:R-:W-:Y:S02]  /*00b0*/  IMAD.SHL.U32 R0, R0, 0x2, RZ ;  /* 0x0000000200007824 */ /* 0x000fe400078e00ff */
[----:B------:R-:W-:-:S06]  /*00c0*/  IMAD.MOV.U32 R9, RZ, RZ, RZ ;  /* 0x000000ffff097224 */ /* 0x000fcc00078e00ff */
[----:B------:R-:W-:Y:S05]  /*00d0*/  @!P0 BRA `(.L_x_0) ;  /* 0x0000000000d48947 */ /* 0x000fea0003800000 */
[----:B------:R-:W1:Y:S01]  /*00e0*/  LDCU.64 UR6, c[0x0][0x380] ;  /* 0x00007000ff0677ac */ /* 0x000e620008000a00 */
[----:B------:R-:W-:Y:S01]  /*00f0*/  IADD3 R8, P1, PT, R0, 0x1, RZ ;  /* 0x0000000100087810 */ /* 0x000fe20007f3e0ff */
[----:B------:R-:W-:Y:S01]  /*0100*/  IMAD.MOV.U32 R10, RZ, RZ, RZ ;  /* 0x000000ffff0a7224 */ /* 0x000fe200078e00ff */
[----:B------:R-:W-:Y:S02]  /*0110*/  LOP3.LUT R9, R4, 0x7ffffffc, RZ, 0xc0, !PT ;  /* 0x7ffffffc04097812 */ /* 0x000fe400078ec0ff */
[C---:B------:R-:W-:Y:S01]  /*0120*/  ISETP.GE.U32.AND P2, PT, R0.reuse, R5, PT ;  /* 0x000000050000720c */ /* 0x040fe20003f46070 */
[----:B------:R-:W-:Y:S02]  /*0130*/  IMAD.X R11, RZ, RZ, RZ, P1 ;  /* 0x000000ffff0b7224 */ /* 0x000fe400008e06ff */
[----:B------:R-:W-:Y:S01]  /*0140*/  IMAD.MOV.U32 R6, RZ, RZ, R9 ;  /* 0x000000ffff067224 */ /* 0x000fe200078e0009 */
[----:B-1----:R-:W-:-:S04]  /*0150*/  LEA R2, P0, R0, UR6, 0x2 ;  /* 0x0000000600027c11 */ /* 0x002fc8000f8010ff */
[----:B------:R-:W-:-:S09]  /*0160*/  LEA.HI.X R3, R0, UR7, RZ, 0x2, P0 ;  /* 0x0000000700037c11 */ /* 0x000fd200080f14ff */
.L_x_9:
[----:B------:R-:W-:Y:S01]  /*0170*/  ISETP.GE.U32.AND P0, PT, R8, R5, PT ;  /* 0x000000050800720c */ /* 0x000fe20003f06070 */
[----:B------:R-:W-:Y:S03]  /*0180*/  BSSY.RECONVERGENT B0, `(.L_x_1) ;  /* 0x0000008000007945 */ /* 0x000fe60003800200 */
[----:B------:R-:W-:Y:S01]  /*0190*/  ISETP.GE.U32.AND.EX P0, PT, R11, RZ, PT, P0 ;  /* 0x000000ff0b00720c */ /* 0x000fe20003f06100 */
[----:B0123--:R-:W-:-:S12]  /*01a0*/  @P2 BRA `(.L_x_2) ;  /* 0x0000000000142947 */ /* 0x00ffd80003800000 */
[----:B0-----:R-:W2:Y:S04]  /*01b0*/  LDG.E R7, desc[UR4][R2.64] ;  /* 0x0000000402077981 */ /* 0x001ea8000c1e1900 */
[----:B------:R-:W2:Y:S02]  /*01c0*/  LDG.E R4, desc[UR4][R2.64+0x4] ;  /* 0x0000040402047981 */ /* 0x000ea4000c1e1900 */
[----:B--2---:R-:W-:-:S13]  /*01d0*/  ISETP.GT.AND P1, PT, R7, R4, PT ;  /* 0x000000040700720c */ /* 0x004fda0003f24270 */
[----:B------:R1:W-:Y:S04]  /*01e0*/  @P1 STG.E desc[UR4][R2.64], R4 ;  /* 0x0000000402001986 */ /* 0x0003e8000c101904 */
[----:B------:R1:W-:Y:S02]  /*01f0*/  @P1 STG.E desc[UR4][R2.64+0x4], R7 ;  /* 0x0000040702001986 */ /* 0x0003e4000c101904 */
.L_x_2:
[----:B0-----:R-:W-:Y:S05]  /*0200*/  BSYNC.RECONVERGENT B0 ;  /* 0x0000000000007941 */ /* 0x001fea0003800200 */
.L_x_1:
[----:B------:R-:W-:Y:S01]  /*0210*/  BAR.SYNC.DEFER_BLOCKING 0x0 ;  /* 0x0000000000007b1d */ /* 0x000fe20000010000 */
[----:B------:R-:W-:-:S05]  /*0220*/  ISETP.GE.U32.AND P2, PT, R0, R5, PT ;  /* 0x000000050000720c */ /* 0x000fca0003f46070 */
[----:B------:R-:W-:Y:S04]  /*0230*/  BSSY.RECONVERGENT B0, `(.L_x_3) ;  /* 0x0000007000007945 */ /* 0x000fe80003800200 */
[----:B------:R-:W-:Y:S05]  /*0240*/  @P0 BRA `(.L_x_4) ;  /* 0x0000000000140947 */ /* 0x000fea0003800000 */
[----:B-1----:R-:W2:Y:S04]  /*0250*/  LDG.E R7, desc[UR4][R2.64+0x4] ;  /* 0x0000040402077981 */ /* 0x002ea8000c1e1900 */
[----:B------:R-:W2:Y:S02]  /*0260*/  LDG.E R4, desc[UR4][R2.64+0x8] ;  /* 0x0000080402047981 */ /* 0x000ea4000c1e1900 */
[----:B--2---:R-:W-:-:S13]  /*0270*/  ISETP.GT.AND P1, PT, R7, R4, PT ;  /* 0x000000040700720c */ /* 0x004fda0003f24270 */
[----:B------:R0:W-:Y:S04]  /*0280*/  @P1 STG.E desc[UR4][R2.64+0x4], R4 ;  /* 0x0000040402001986 */ /* 0x0001e8000c101904 */
[----:B------:R0:W-:Y:S02]  /*0290*/  @P1 STG.E desc[UR4][R2.64+0x8], R7 ;  /* 0x0000080702001986 */ /* 0x0001e4000c101904 */
.L_x_4:
[----:B------:R-:W-:Y:S05]  /*02a0*/  BSYNC.RECONVERGENT B0 ;  /* 0x0000000000007941 */ /* 0x000fea0003800200 */
.L_x_3:
[----:B------:R-:W-:Y:S06]  /*02b0*/  BAR.SYNC.DEFER_BLOCKING 0x0 ;  /* 0x0000000000007b1d */ /* 0x000fec0000010000 */
[----:B------:R-:W-:Y:S04]  /*02c0*/  BSSY.RECONVERGENT B0, `(.L_x_5) ;  /* 0x0000007000007945 */ /* 0x000fe80003800200 */
[----:B------:R-:W-:Y:S05]  /*02d0*/  @P2 BRA `(.L_x_6) ;  /* 0x0000000000142947 */ /* 0x000fea0003800000 */
[----:B01----:R-:W2:Y:S04]  /*02e0*/  LDG.E R7, desc[UR4][R2.64] ;  /* 0x0000000402077981 */ /* 0x003ea8000c1e1900 */
[----:B------:R-:W2:Y:S02]  /*02f0*/  LDG.E R4, desc[UR4][R2.64+0x4] ;  /* 0x0000040402047981 */ /* 0x000ea4000c1e1900 */
[----:B--2---:R-:W-:-:S13]  /*0300*/  ISETP.GT.AND P1, PT, R7, R4, PT ;  /* 0x000000040700720c */ /* 0x004fda0003f24270 */
[----:B------:R2:W-:Y:S04]  /*0310*/  @P1 STG.E desc[UR4][R2.64], R4 ;  /* 0x0000000402001986 */ /* 0x0005e8000c101904 */
[----:B------:R2:W-:Y:S02]  /*0320*/  @P1 STG.E desc[UR4][R2.64+0x4], R7 ;  /* 0x0000040702001986 */ /* 0x0005e4000c101904 */
.L_x_6:
[----:B------:R-:W-:Y:S05]  /*0330*/  BSYNC.RECONVERGENT B0 ;  /* 0x0000000000007941 */ /* 0x000fea0003800200 */
.L_x_5:
[----:B------:R-:W-:Y:S01]  /*0340*/  BAR.SYNC.DEFER_BLOCKING 0x0 ;  /* 0x0000000000007b1d */ /* 0x000fe20000010000 */
[----:B------:R-:W-:-:S04]  /*0350*/  IADD3 R6, P1, PT, R6, -0x4, RZ ;  /* 0xfffffffc06067810 */ /* 0x000fc80007f3e0ff */
[----:B------:R-:W-:Y:S01]  /*0360*/  IADD3.X R10, PT, PT, R10, -0x1, RZ, P1, !PT ;  /* 0xffffffff0a0a7810 */ /* 0x000fe20000ffe4ff */
[----:B------:R-:W-:Y:S01]  /*0370*/  BSSY.RECONVERGENT B0, `(.L_x_7) ;  /* 0x0000009000007945 */ /* 0x000fe20003800200 */
[----:B------:R-:W-:-:S04]  /*0380*/  ISETP.NE.U32.AND P1, PT, R6, RZ, PT ;  /* 0x000000ff0600720c */ /* 0x000fc80003f25070 */
[----:B------:R-:W-:Y:S01]  /*0390*/  ISETP.NE.AND.EX P1, PT, R10, RZ, PT, P1 ;  /* 0x000000ff0a00720c */ /* 0x000fe20003f25310 */
[----:B------:R-:W-:-:S12]  /*03a0*/  @P0 BRA `(.L_x_8) ;  /* 0x0000000000140947 */ /* 0x000fd80003800000 */
[----:B012---:R-:W2:Y:S04]  /*03b0*/  LDG.E R7, desc[UR4][R2.64+0x4] ;  /* 0x0000040402077981 */ /* 0x007ea8000c1e1900 */
[----:B------:R-:W2:Y:S02]  /*03c0*/  LDG.E R4, desc[UR4][R2.64+0x8] ;  /* 0x0000080402047981 */ /* 0x000ea4000c1e1900 */
[----:B--2---:R-:W-:-:S13]  /*03d0*/  ISETP.GT.AND P0, PT, R7, R4, PT ;  /* 0x000000040700720c */ /* 0x004fda0003f04270 */
[----:B------:R3:W-:Y:S04]  /*03e0*/  @P0 STG.E desc[UR4][R2.64+0x4], R4 ;  /* 0x0000040402000986 */ /* 0x0007e8000c101904 */
[----:B------:R3:W-:Y:S02]  /*03f0*/  @P0 STG.E desc[UR4][R2.64+0x8], R7 ;  /* 0x0000080702000986 */ /* 0x0007e4000c101904 */
.L_x_8:
[----:B------:R-:W-:Y:S05]  /*0400*/  BSYNC.RECONVERGENT B0 ;  /* 0x0000000000007941 */ /* 0x000fea0003800200 */
.L_x_7:
[----:B------:R-:W-:Y:S06]  /*0410*/  BAR.SYNC.DEFER_BLOCKING 0x0 ;  /* 0x0000000000007b1d */ /* 0x000fec0000010000 */
[----:B------:R-:W-:Y:S05]  /*0420*/  @P1 BRA `(.L_x_9) ;  /* 0xfffffffc00501947 */ /* 0x000fea000383ffff */
.L_x_0:
[----:B0123--:R-:W0:Y:S02]  /*0430*/  LDC R4, c[0x0][0x388] ;  /* 0x0000e200ff047b82 */ /* 0x00fe240000000800 */
[----:B0-----:R-:W-:-:S13]  /*0440*/  LOP3.LUT P0, RZ, R4, 0x3, RZ, 0xc0, !PT ;  /* 0x0000000304ff7812 */ /* 0x001fda000780c0ff */
[----:B------:R-:W-:Y:S05]  /*0450*/  @!P0 EXIT ;  /* 0x000000000000894d */ /* 0x000fea0003800000 */
[----:B------:R-:W-:Y:S01]  /*0460*/  LOP3.LUT R4, R4, 0x3, RZ, 0xc0, !PT ;  /* 0x0000000304047812 */ /* 0x000fe200078ec0ff */
[----:B------:R-:W-:Y:S01]  /*0470*/  IMAD.MOV.U32 R8, RZ, RZ, RZ ;  /* 0x000000ffff087224 */ /* 0x000fe200078e00ff */
[----:B------:R-:W0:Y:S06]  /*0480*/  LDCU.64 UR6, c[0x0][0x380] ;  /* 0x00007000ff0677ac */ /* 0x000e2c0008000a00 */
.L_x_12:
[----:B-1----:R-:W-:Y:S01]  /*0490*/  LOP3.LUT R3, R9, 0x1, RZ, 0xc0, !PT ;  /* 0x0000000109037812 */ /* 0x002fe200078ec0ff */
[----:B------:R-:W-:Y:S03]  /*04a0*/  BSSY.RECONVERGENT B0, `(.L_x_10) ;  /* 0x000000d000007945 */ /* 0x000fe60003800200 */
[----:B------:R-:W-:-:S04]  /*04b0*/  IADD3 R6, P1, PT, R0, R3, RZ ;  /* 0x0000000300067210 */ /* 0x000fc80007f3e0ff */
[----:B------:R-:W-:Y:S01]  /*04c0*/  ISETP.GE.U32.AND P0, PT, R6, R5, PT ;  /* 0x000000050600720c */ /* 0x000fe20003f06070 */
[----:B------:R-:W-:-:S05]  /*04d0*/  IMAD.X R3, RZ, RZ, RZ, P1 ;  /* 0x000000ffff037224 */ /* 0x000fca00008e06ff */
[----:B------:R-:W-:-:S13]  /*04e0*/  ISETP.GE.U32.AND.EX P0, PT, R3, RZ, PT, P0 ;  /* 0x000000ff0300720c */ /* 0x000fda0003f06100 */
[----:B------:R-:W-:Y:S05]  /*04f0*/  @P0 BRA `(.L_x_11) ;  /* 0x00000000001c0947 */ /* 0x000fea0003800000 */
[----:B0-----:R-:W-:-:S04]  /*0500*/  LEA R2, P0, R6, UR6, 0x2 ;  /* 0x0000000606027c11 */ /* 0x001fc8000f8010ff */
[----:B------:R-:W-:-:S05]  /*0510*/  LEA.HI.X R3, R6, UR7, R3, 0x2, P0 ;  /* 0x0000000706037c11 */ /* 0x000fca00080f1403 */
[----:B------:R-:W2:Y:S04]  /*0520*/  LDG.E R7, desc[UR4][R2.64] ;  /* 0x0000000402077981 */ /* 0x000ea8000c1e1900 */
[----:B------:R-:W2:Y:S02]  /*0530*/  LDG.E R6, desc[UR4][R2.64+0x4] ;  /* 0x0000040402067981 */ /* 0x000ea4000c1e1900 */
[----:B--2---:R-:W-:-:S13]  /*0540*/  ISETP.GT.AND P0, PT, R7, R6, PT ;  /* 0x000000060700720c */ /* 0x004fda0003f04270 */
[----:B------:R1:W-:Y:S04]  /*0550*/  @P0 STG.E desc[UR4][R2.64], R6 ;  /* 0x0000000602000986 */ /* 0x0003e8000c101904 */
[----:B------:R1:W-:Y:S02]  /*0560*/  @P0 STG.E desc[UR4][R2.64+0x4], R7 ;  /* 0x0000040702000986 */ /* 0x0003e4000c101904 */
.L_x_11:
[----:B0-----:R-:W-:Y:S05]  /*0570*/  BSYNC.RECONVERGENT B0 ;  /* 0x0000000000007941 */ /* 0x001fea0003800200 */
.L_x_10:
[----:B------:R-:W-:Y:S01]  /*0580*/  BAR.SYNC.DEFER_BLOCKING 0x0 ;  /* 0x0000000000007b1d */ /* 0x000fe20000010000 */
[----:B------:R-:W-:Y:S01]  /*0590*/  IADD3 R4, P0, PT, R4, -0x1, RZ ;  /* 0xffffffff04047810 */ /* 0x000fe20007f1e0ff */
[----:B------:R-:W-:-:S03]  /*05a0*/  VIADD R9, R9, 0x1 ;  /* 0x0000000109097836 */ /* 0x000fc60000000000 */
[----:B------:R-:W-:Y:S02]  /*05b0*/  IADD3.X R8, PT, PT, R8, -0x1, RZ, P0, !PT ;  /* 0xffffffff08087810 */ /* 0x000fe400007fe4ff */
[----:B------:R-:W-:-:S04]  /*05c0*/  ISETP.NE.U32.AND P0, PT, R4, RZ, PT ;  /* 0x000000ff0400720c */ /* 0x000fc80003f05070 */
[----:B------:R-:W-:-:S13]  /*05d0*/  ISETP.NE.AND.EX P0, PT, R8, RZ, PT, P0 ;  /* 0x000000ff0800720c */ /* 0x000fda0003f05300 */
[----:B------:R-:W-:Y:S05]  /*05e0*/  @P0 BRA `(.L_x_12) ;  /* 0xfffffffc00a80947 */ /* 0x000fea000383ffff */
[----:B------:R-:W-:Y:S05]  /*05f0*/  EXIT ;  /* 0x000000000000794d */ /* 0x000fea0003800000 */
.L_x_13:
[----:B------:R-:W-:-:S00]  /*0600*/  BRA `(.L_x_13) ;  /* 0xfffffffc00fc7947 */ /* 0x000fc0000383ffff */
[----:B------:R-:W-:-:S00]  /*0610*/  NOP ;  /* 0x0000000000007918 */ /* 0x000fc00000000000 */
        /* <DEDUP_REMOVED lines=14> */
.L_x_14:


//--------------------- .nv.shared.reserved.0     --------------------------
	.section	.nv.shared.reserved.0,"aw",@nobits
	.weak		__nv_reservedSMEM_offset_0_alias
	.size		__nv_reservedSMEM_offset_0_alias, 0, 64
	.other		__nv_reservedSMEM_offset_0_alias,@"STO_CUDA_RESERVED_SHARED STV_DEFAULT"
__nv_reservedSMEM_offset_0_alias:
	.zero		0
	.zero		64


//--------------------- .nv.constant0._Z7koronelPii --------------------------
	.section	.nv.constant0._Z7koronelPii,"a",@progbits
	.sectionflags	@""
	.align	4
.nv.constant0._Z7koronelPii:
	.zero		908


//--------------------- SYMBOLS --------------------------

	.type		.nv.reservedSmem.offset0,@object
	.size		.nv.reservedSmem.offset0,0x4
